//
// Generated by NVIDIA NVVM Compiler
//
// Compiler Build ID: CL-36424714
// Cuda compilation tools, release 13.0, V13.0.88
// Based on NVVM 20.0.0
//

.version 9.0
.target sm_100
.address_size 64

	// .globl	_Z8blockAddPiS_S_

.visible .entry _Z8blockAddPiS_S_(
	.param .u64 .ptr .align 1 _Z8blockAddPiS_S__param_0,
	.param .u64 .ptr .align 1 _Z8blockAddPiS_S__param_1,
	.param .u64 .ptr .align 1 _Z8blockAddPiS_S__param_2
)
{
	.reg .b32 	%r<5>;
	.reg .b64 	%rd<11>;

	ld.param.u64 	%rd1, [_Z8blockAddPiS_S__param_0];
	ld.param.u64 	%rd2, [_Z8blockAddPiS_S__param_1];
	ld.param.u64 	%rd3, [_Z8blockAddPiS_S__param_2];
	cvta.to.global.u64 	%rd4, %rd3;
	cvta.to.global.u64 	%rd5, %rd2;
	cvta.to.global.u64 	%rd6, %rd1;
	mov.u32 	%r1, %ctaid.x;
	mul.wide.u32 	%rd7, %r1, 4;
	add.s64 	%rd8, %rd6, %rd7;
	ld.global.u32 	%r2, [%rd8];
	add.s64 	%rd9, %rd5, %rd7;
	ld.global.u32 	%r3, [%rd9];
	add.s32 	%r4, %r3, %r2;
	add.s64 	%rd10, %rd4, %rd7;
	st.global.u32 	[%rd10], %r4;
	ret;

}
	// .globl	_Z9threadAddPiS_S_
.visible .entry _Z9threadAddPiS_S_(
	.param .u64 .ptr .align 1 _Z9threadAddPiS_S__param_0,
	.param .u64 .ptr .align 1 _Z9threadAddPiS_S__param_1,
	.param .u64 .ptr .align 1 _Z9threadAddPiS_S__param_2
)
{
	.reg .b32 	%r<5>;
	.reg .b64 	%rd<11>;

	ld.param.u64 	%rd1, [_Z9threadAddPiS_S__param_0];
	ld.param.u64 	%rd2, [_Z9threadAddPiS_S__param_1];
	ld.param.u64 	%rd3, [_Z9threadAddPiS_S__param_2];
	cvta.to.global.u64 	%rd4, %rd3;
	cvta.to.global.u64 	%rd5, %rd2;
	cvta.to.global.u64 	%rd6, %rd1;
	mov.u32 	%r1, %tid.x;
	mul.wide.u32 	%rd7, %r1, 4;
	add.s64 	%rd8, %rd6, %rd7;
	ld.global.u32 	%r2, [%rd8];
	add.s64 	%rd9, %rd5, %rd7;
	ld.global.u32 	%r3, [%rd9];
	add.s32 	%r4, %r3, %r2;
	add.s64 	%rd10, %rd4, %rd7;
	st.global.u32 	[%rd10], %r4;
	ret;

}


// ===== COMPILED SASS (sm_100) =====

	.target	sm_100

	.elftype	@"ET_EXEC"


//--------------------- .note.nv.tkinfo           --------------------------
	.section	.note.nv.tkinfo,"",@"SHT_NOTE"
	.sectionflags	@"SHF_NOTE_NV_TKINFO"
	.tkinfo
        /*0018*/ 	.word	0x00000002
        /*0030*/ 	.string	""
        /*0030*/ 	.string	"ptxas"
        /*0030*/ 	.string	"Cuda compilation tools, release 13.0, V13.0.88"
        /*0030*/ 	.string	"Build cuda_13.0.r13.0/compiler.36424714_0"
        /*0030*/ 	.string	"-arch sm_100 -m 64 "



//--------------------- .note.nv.cuinfo           --------------------------
	.section	.note.nv.cuinfo,"",@"SHT_NOTE"
	.sectionflags	@"SHF_NOTE_NV_CUINFO"
        /*0018*/ 	.short	0x0002
        /*001a*/ 	.short	0x0064
        /*001c*/ 	.short	0x0082
	.zero		2


//--------------------- .nv.info                  --------------------------
	.section	.nv.info,"",@"SHT_CUDA_INFO"
	.align	4


	//----- nvinfo : EIATTR_REGCOUNT
	.align		4
        /*0000*/ 	.byte	0x04, 0x2f
        /*0002*/ 	.short	(.L_1 - .L_0)
	.align		4
.L_0:
        /*0004*/ 	.word	index@(_Z8blockAddPiS_S_)
        /*0008*/ 	.word	0x0000000c


	//----- nvinfo : EIATTR_FRAME_SIZE
	.align		4
.L_1:
        /*000c*/ 	.byte	0x04, 0x11
        /*000e*/ 	.short	(.L_3 - .L_2)
	.align		4
.L_2:
        /*0010*/ 	.word	index@(_Z8blockAddPiS_S_)
        /*0014*/ 	.word	0x00000000


	//----- nvinfo : EIATTR_REGCOUNT
	.align		4
.L_3:
        /*0018*/ 	.byte	0x04, 0x2f
        /*001a*/ 	.short	(.L_5 - .L_4)
	.align		4
.L_4:
        /*001c*/ 	.word	index@(_Z9threadAddPiS_S_)
        /*0020*/ 	.word	0x0000000c


	//----- nvinfo : EIATTR_FRAME_SIZE
	.align		4
.L_5:
        /*0024*/ 	.byte	0x04, 0x11
        /*0026*/ 	.short	(.L_7 - .L_6)
	.align		4
.L_6:
        /*0028*/ 	.word	index@(_Z9threadAddPiS_S_)
        /*002c*/ 	.word	0x00000000


	//----- nvinfo : EIATTR_MIN_STACK_SIZE
	.align		4
.L_7:
        /*0030*/ 	.byte	0x04, 0x12
        /*0032*/ 	.short	(.L_9 - .L_8)
	.align		4
.L_8:
        /*0034*/ 	.word	index@(_Z9threadAddPiS_S_)
        /*0038*/ 	.word	0x00000000


	//----- nvinfo : EIATTR_MIN_STACK_SIZE
	.align		4
.L_9:
        /*003c*/ 	.byte	0x04, 0x12
        /*003e*/ 	.short	(.L_11 - .L_10)
	.align		4
.L_10:
        /*0040*/ 	.word	index@(_Z8blockAddPiS_S_)
        /*0044*/ 	.word	0x00000000
.L_11:


//--------------------- .nv.compat                --------------------------
	.section	.nv.compat,"",@"SHT_CUDA_COMPAT_INFO"
	.align	4
        /*0000*/ 	.byte	0x02, 0x09, 0x00, 0x00, 0x02, 0x02, 0x01, 0x00, 0x02, 0x05, 0x05, 0x00, 0x03, 0x07, 0x01, 0x01
        /*0010*/ 	.byte	0x02, 0x03, 0x00, 0x00, 0x02, 0x06, 0x01, 0x00, 0x04, 0x0b, 0x08, 0x00, 0x09, 0x00, 0x00, 0x00
        /*0020*/ 	.byte	0x00, 0x00, 0x00, 0x00


//--------------------- .nv.info._Z9threadAddPiS_S_ --------------------------
	.section	.nv.info._Z9threadAddPiS_S_,"",@"SHT_CUDA_INFO"
	.sectionflags	@""
	.align	4


	//----- nvinfo : EIATTR_CUDA_API_VERSION
	.align		4
        /*0000*/ 	.byte	0x04, 0x37
        /*0002*/ 	.short	(.L_13 - .L_12)
.L_12:
        /*0004*/ 	.word	0x00000082


	//----- nvinfo : EIATTR_KPARAM_INFO
	.align		4
.L_13:
        /*0008*/ 	.byte	0x04, 0x17
        /*000a*/ 	.short	(.L_15 - .L_14)
.L_14:
        /*000c*/ 	.word	0x00000000
        /*0010*/ 	.short	0x0002
        /*0012*/ 	.short	0x0010
        /*0014*/ 	.byte	0x00, 0xf5, 0x21, 0x00


	//----- nvinfo : EIATTR_KPARAM_INFO
	.align		4
.L_15:
        /*0018*/ 	.byte	0x04, 0x17
        /*001a*/ 	.short	(.L_17 - .L_16)
.L_16:
        /*001c*/ 	.word	0x00000000
        /*0020*/ 	.short	0x0001
        /*0022*/ 	.short	0x0008
        /*0024*/ 	.byte	0x00, 0xf5, 0x21, 0x00


	//----- nvinfo : EIATTR_KPARAM_INFO
	.align		4
.L_17:
        /*0028*/ 	.byte	0x04, 0x17
        /*002a*/ 	.short	(.L_19 - .L_18)
.L_18:
        /*002c*/ 	.word	0x00000000
        /*0030*/ 	.short	0x0000
        /*0032*/ 	.short	0x0000
        /*0034*/ 	.byte	0x00, 0xf5, 0x21, 0x00


	//----- nvinfo : EIATTR_SPARSE_MMA_MASK
	.align		4
.L_19:
        /*0038*/ 	.byte	0x03, 0x50
        /*003a*/ 	.short	0x0000


	//----- nvinfo : EIATTR_MAXREG_COUNT
	.align		4
        /*003c*/ 	.byte	0x03, 0x1b
        /*003e*/ 	.short	0x00ff


	//----- nvinfo : EIATTR_MERCURY_ISA_VERSION
	.align		4
        /*0040*/ 	.byte	0x03, 0x5f
        /*0042*/ 	.short	0x0101


	//----- nvinfo : EIATTR_VRC_CTA_INIT_COUNT
	.align		4
        /*0044*/ 	.byte	0x02, 0x4a
	.zero		1
	.zero		1


	//----- nvinfo : EIATTR_EXIT_INSTR_OFFSETS
	.align		4
        /*0048*/ 	.byte	0x04, 0x1c
        /*004a*/ 	.short	(.L_21 - .L_20)


	//   ....[0]....
.L_20:
        /*004c*/ 	.word	0x000000d0


	//----- nvinfo : EIATTR_CBANK_PARAM_SIZE
	.align		4
.L_21:
        /*0050*/ 	.byte	0x03, 0x19
        /*0052*/ 	.short	0x0018


	//----- nvinfo : EIATTR_PARAM_CBANK
	.align		4
        /*0054*/ 	.byte	0x04, 0x0a
        /*0056*/ 	.short	(.L_23 - .L_22)
	.align		4
.L_22:
        /*0058*/ 	.word	index@(.nv.constant0._Z9threadAddPiS_S_)
        /*005c*/ 	.short	0x0380
        /*005e*/ 	.short	0x0018


	//----- nvinfo : EIATTR_SW_WAR
	.align		4
.L_23:
        /*0060*/ 	.byte	0x04, 0x36
        /*0062*/ 	.short	(.L_25 - .L_24)
.L_24:
        /*0064*/ 	.word	0x00000008
.L_25:


//--------------------- .nv.info._Z8blockAddPiS_S_ --------------------------
	.section	.nv.info._Z8blockAddPiS_S_,"",@"SHT_CUDA_INFO"
	.sectionflags	@""
	.align	4


	//----- nvinfo : EIATTR_CUDA_API_VERSION
	.align		4
        /*0000*/ 	.byte	0x04, 0x37
        /*0002*/ 	.short	(.L_27 - .L_26)
.L_26:
        /*0004*/ 	.word	0x00000082


	//----- nvinfo : EIATTR_KPARAM_INFO
	.align		4
.L_27:
        /*0008*/ 	.byte	0x04, 0x17
        /*000a*/ 	.short	(.L_29 - .L_28)
.L_28:
        /*000c*/ 	.word	0x00000000
        /*0010*/ 	.short	0x0002
        /*0012*/ 	.short	0x0010
        /*0014*/ 	.byte	0x00, 0xf5, 0x21, 0x00


	//----- nvinfo : EIATTR_KPARAM_INFO
	.align		4
.L_29:
        /*0018*/ 	.byte	0x04, 0x17
        /*001a*/ 	.short	(.L_31 - .L_30)
.L_30:
        /*001c*/ 	.word	0x00000000
        /*0020*/ 	.short	0x0001
        /*0022*/ 	.short	0x0008
        /*0024*/ 	.byte	0x00, 0xf5, 0x21, 0x00


	//----- nvinfo : EIATTR_KPARAM_INFO
	.align		4
.L_31:
        /*0028*/ 	.byte	0x04, 0x17
        /*002a*/ 	.short	(.L_33 - .L_32)
.L_32:
        /*002c*/ 	.word	0x00000000
        /*0030*/ 	.short	0x0000
        /*0032*/ 	.short	0x0000
        /*0034*/ 	.byte	0x00, 0xf5, 0x21, 0x00


	//----- nvinfo : EIATTR_SPARSE_MMA_MASK
	.align		4
.L_33:
        /*0038*/ 	.byte	0x03, 0x50
        /*003a*/ 	.short	0x0000


	//----- nvinfo : EIATTR_MAXREG_COUNT
	.align		4
        /*003c*/ 	.byte	0x03, 0x1b
        /*003e*/ 	.short	0x00ff


	//----- nvinfo : EIATTR_MERCURY_ISA_VERSION
	.align		4
        /*0040*/ 	.byte	0x03, 0x5f
        /*0042*/ 	.short	0x0101


	//----- nvinfo : EIATTR_VRC_CTA_INIT_COUNT
	.align		4
        /*0044*/ 	.byte	0x02, 0x4a
	.zero		1
	.zero		1


	//----- nvinfo : EIATTR_EXIT_INSTR_OFFSETS
	.align		4
        /*0048*/ 	.byte	0x04, 0x1c
        /*004a*/ 	.short	(.L_35 - .L_34)


	//   ....[0]....
.L_34:
        /*004c*/ 	.word	0x000000d0


	//----- nvinfo : EIATTR_CBANK_PARAM_SIZE
	.align		4
.L_35:
        /*0050*/ 	.byte	0x03, 0x19
        /*0052*/ 	.short	0x0018


	//----- nvinfo : EIATTR_PARAM_CBANK
	.align		4
        /*0054*/ 	.byte	0x04, 0x0a
        /*0056*/ 	.short	(.L_37 - .L_36)
	.align		4
.L_36:
        /*0058*/ 	.word	index@(.nv.constant0._Z8blockAddPiS_S_)
        /*005c*/ 	.short	0x0380
        /*005e*/ 	.short	0x0018


	//----- nvinfo : EIATTR_SW_WAR
	.align		4
.L_37:
        /*0060*/ 	.byte	0x04, 0x36
        /*0062*/ 	.short	(.L_39 - .L_38)
.L_38:
        /*0064*/ 	.word	0x00000008
.L_39:


//--------------------- .nv.callgraph             --------------------------
	.section	.nv.callgraph,"",@"SHT_CUDA_CALLGRAPH"
	.align	4
	.sectionentsize	8
	.align		4
        /*0000*/ 	.word	0x00000000
	.align		4
        /*0004*/ 	.word	0xffffffff
	.align		4
        /*0008*/ 	.word	0x00000000
	.align		4
        /*000c*/ 	.word	0xfffffffe
	.align		4
        /*0010*/ 	.word	0x00000000
	.align		4
        /*0014*/ 	.word	0xfffffffd
	.align		4
        /*0018*/ 	.word	0x00000000
	.align		4
        /*001c*/ 	.word	0xfffffffc


//--------------------- .text._Z9threadAddPiS_S_  --------------------------
	.section	.text._Z9threadAddPiS_S_,"ax",@progbits
	.align	128
        .global         _Z9threadAddPiS_S_
        .type           _Z9threadAddPiS_S_,@function
        .size           _Z9threadAddPiS_S_,(.L_x_2 - _Z9threadAddPiS_S_)
        .other          _Z9threadAddPiS_S_,@"STO_CUDA_ENTRY STV_DEFAULT"
_Z9threadAddPiS_S_:
.text._Z9threadAddPiS_S_:
[----:B------:R-:W-:Y:S01]  /*0000*/  LDC R1, c[0x0][0x37c] ;  /* 0x0000df00ff017b82 */ /* 0x000fe20000000800 */
[----:B------:R-:W0:Y:S07]  /*0010*/  S2R R9, SR_TID.X ;  /* 0x0000000000097919 */ /* 0x000e2e0000002100 */
[----:B------:R-:W0:Y:S01]  /*0020*/  LDC.64 R2, c[0x0][0x380] ;  /* 0x0000e000ff027b82 */ /* 0x000e220000000a00 */
[----:B------:R-:W1:Y:S07]  /*0030*/  LDCU.64 UR4, c[0x0][0x358] ;  /* 0x00006b00ff0477ac */ /* 0x000e6e0008000a00 */
[----:B------:R-:W2:Y:S08]  /*0040*/  LDC.64 R4, c[0x0][0x388] ;  /* 0x0000e200ff047b82 */ /* 0x000eb00000000a00 */
[----:B------:R-:W3:Y:S01]  /*0050*/  LDC.64 R6, c[0x0][0x390] ;  /* 0x0000e400ff067b82 */ /* 0x000ee20000000a00 */
[----:B0-----:R-:W-:-:S04]  /*0060*/  IMAD.WIDE.U32 R2, R9, 0x4, R2 ;  /* 0x0000000409027825 */ /* 0x001fc800078e0002 */
[C---:B--2---:R-:W-:Y:S02]  /*0070*/  IMAD.WIDE.U32 R4, R9.reuse, 0x4, R4 ;  /* 0x0000000409047825 */ /* 0x044fe400078e0004 */
[----:B-1----:R-:W2:Y:S04]  /*0080*/  LDG.E R2, desc[UR4][R2.64] ;  /* 0x0000000402027981 */ /* 0x002ea8000c1e1900 */
[----:B------:R-:W2:Y:S01]  /*0090*/  LDG.E R5, desc[UR4][R4.64] ;  /* 0x0000000404057981 */ /* 0x000ea2000c1e1900 */
[----:B---3--:R-:W-:Y:S01]  /*00a0*/  IMAD.WIDE.U32 R6, R9, 0x4, R6 ;  /* 0x0000000409067825 */ /* 0x008fe200078e0006 */
[----:B--2---:R-:W-:-:S05]  /*00b0*/  IADD3 R9, PT, PT, R2, R5, RZ ;  /* 0x0000000502097210 */ /* 0x004fca0007ffe0ff */
[----:B------:R-:W-:Y:S01]  /*00c0*/  STG.E desc[UR4][R6.64], R9 ;  /* 0x0000000906007986 */ /* 0x000fe2000c101904 */
[----:B------:R-:W-:Y:S05]  /*00d0*/  EXIT ;  /* 0x000000000000794d */ /* 0x000fea0003800000 */
.L_x_0:
[----:B------:R-:W-:-:S00]  /*00e0*/  BRA `(.L_x_0) ;  /* 0xfffffffc00fc7947 */ /* 0x000fc0000383ffff */
[----:B------:R-:W-:-:S00]  /*00f0*/  NOP ;  /* 0x0000000000007918 */ /* 0x000fc00000000000 */
        /* <DEDUP_REMOVED lines=8> */
.L_x_2:


//--------------------- .text._Z8blockAddPiS_S_   --------------------------
	.section	.text._Z8blockAddPiS_S_,"ax",@progbits
	.align	128
        .global         _Z8blockAddPiS_S_
        .type           _Z8blockAddPiS_S_,@function
        .size           _Z8blockAddPiS_S_,(.L_x_3 - _Z8blockAddPiS_S_)
        .other          _Z8blockAddPiS_S_,@"STO_CUDA_ENTRY STV_DEFAULT"
_Z8blockAddPiS_S_:
.text._Z8blockAddPiS_S_:
[----:B------:R-:W-:Y:S01]  /*0000*/  LDC R1, c[0x0][0x37c] ;  /* 0x0000df00ff017b82 */ /* 0x000fe20000000800 */
[----:B------:R-:W0:Y:S07]  /*0010*/  S2R R9, SR_CTAID.X ;  /* 0x0000000000097919 */ /* 0x000e2e0000002500 */
        /* <DEDUP_REMOVED lines=12> */
.L_x_1:
        /* <DEDUP_REMOVED lines=10> */
.L_x_3:


//--------------------- .nv.shared.reserved.0     --------------------------
	.section	.nv.shared.reserved.0,"aw",@nobits
	.weak		__nv_reservedSMEM_offset_0_alias
	.size		__nv_reservedSMEM_offset_0_alias, 0, 64
	.other		__nv_reservedSMEM_offset_0_alias,@"STO_CUDA_RESERVED_SHARED STV_DEFAULT"
__nv_reservedSMEM_offset_0_alias:
	.zero		0
	.zero		64


//--------------------- .nv.constant0._Z9threadAddPiS_S_ --------------------------
	.section	.nv.constant0._Z9threadAddPiS_S_,"a",@progbits
	.sectionflags	@""
	.align	4
.nv.constant0._Z9threadAddPiS_S_:
	.zero		920


//--------------------- .nv.constant0._Z8blockAddPiS_S_ --------------------------
	.section	.nv.constant0._Z8blockAddPiS_S_,"a",@progbits
	.sectionflags	@""
	.align	4
.nv.constant0._Z8blockAddPiS_S_:
	.zero		920


//--------------------- SYMBOLS --------------------------

	.type		.nv.reservedSmem.offset0,@object
	.size		.nv.reservedSmem.offset0,0x4
